	.headerflags	@"EF_CUDA_TEXMODE_UNIFIED EF_CUDA_64BIT_ADDRESS EF_CUDA_ACCELERATORS EF_CUDA_SM90 EF_CUDA_VIRTUAL_SM(EF_CUDA_SM90)"
	.elftype	@"ET_EXEC"


//--------------------- .nv.info                  --------------------------
	.section	.nv.info,"",@"SHT_CUDA_INFO"
	.align	4


	//----- nvinfo : EIATTR_REGCOUNT
	.align		4
        /*0000*/ 	.byte	0x04, 0x2f
        /*0002*/ 	.short	(.L_1 - .L_0)
	.align		4
.L_0:
        /*0004*/ 	.word	index@(triton_poi_fused__unsafe_index_add_convolution_10)
        /*0008*/ 	.word	0x00000014


	//----- nvinfo : EIATTR_MIN_STACK_SIZE
	.align		4
.L_1:
        /*000c*/ 	.byte	0x04, 0x12
        /*000e*/ 	.short	(.L_3 - .L_2)
	.align		4
.L_2:
        /*0010*/ 	.word	index@(triton_poi_fused__unsafe_index_add_convolution_10)
        /*0014*/ 	.word	0x00000000


	//----- nvinfo : EIATTR_FRAME_SIZE
	.align		4
.L_3:
        /*0018*/ 	.byte	0x04, 0x11
        /*001a*/ 	.short	(.L_5 - .L_4)
	.align		4
.L_4:
        /*001c*/ 	.word	index@(triton_poi_fused__unsafe_index_add_convolution_10)
        /*0020*/ 	.word	0x00000000


	//----- nvinfo : EIATTR_MIN_STACK_SIZE
	.align		4
.L_5:
        /*0024*/ 	.byte	0x04, 0x12
        /*0026*/ 	.short	(.L_7 - .L_6)
	.align		4
.L_6:
        /*0028*/ 	.word	index@(triton_poi_fused__unsafe_index_add_convolution_10)
        /*002c*/ 	.word	0x00000000
.L_7:


//--------------------- .nv.info.triton_poi_fused__unsafe_index_add_convolution_10 --------------------------
	.section	.nv.info.triton_poi_fused__unsafe_index_add_convolution_10,"",@"SHT_CUDA_INFO"
	.sectionflags	@""
	.align	4


	//----- nvinfo : EIATTR_CUDA_API_VERSION
	.align		4
        /*0000*/ 	.byte	0x04, 0x37
        /*0002*/ 	.short	(.L_9 - .L_8)
.L_8:
        /*0004*/ 	.word	0x0000007c


	//----- nvinfo : EIATTR_KPARAM_INFO
	.align		4
.L_9:
        /*0008*/ 	.byte	0x04, 0x17
        /*000a*/ 	.short	(.L_11 - .L_10)
.L_10:
        /*000c*/ 	.word	0x00000000
        /*0010*/ 	.short	0x0005
        /*0012*/ 	.short	0x0028
        /*0014*/ 	.byte	0x00, 0xf0, 0x11, 0x00


	//----- nvinfo : EIATTR_KPARAM_INFO
	.align		4
.L_11:
        /*0018*/ 	.byte	0x04, 0x17
        /*001a*/ 	.short	(.L_13 - .L_12)
.L_12:
        /*001c*/ 	.word	0x00000000
        /*0020*/ 	.short	0x0004
        /*0022*/ 	.short	0x0020
        /*0024*/ 	.byte	0x00, 0xf4, 0x21, 0x00


	//----- nvinfo : EIATTR_KPARAM_INFO
	.align		4
.L_13:
        /*0028*/ 	.byte	0x04, 0x17
        /*002a*/ 	.short	(.L_15 - .L_14)
.L_14:
        /*002c*/ 	.word	0x00000000
        /*0030*/ 	.short	0x0003
        /*0032*/ 	.short	0x0018
        /*0034*/ 	.byte	0x00, 0xf4, 0x21, 0x00


	//----- nvinfo : EIATTR_KPARAM_INFO
	.align		4
.L_15:
        /*0038*/ 	.byte	0x04, 0x17
        /*003a*/ 	.short	(.L_17 - .L_16)
.L_16:
        /*003c*/ 	.word	0x00000000
        /*0040*/ 	.short	0x0002
        /*0042*/ 	.short	0x0010
        /*0044*/ 	.byte	0x00, 0xf4, 0x21, 0x00


	//----- nvinfo : EIATTR_KPARAM_INFO
	.align		4
.L_17:
        /*0048*/ 	.byte	0x04, 0x17
        /*004a*/ 	.short	(.L_19 - .L_18)
.L_18:
        /*004c*/ 	.word	0x00000000
        /*0050*/ 	.short	0x0001
        /*0052*/ 	.short	0x0008
        /*0054*/ 	.byte	0x00, 0xf4, 0x21, 0x00


	//----- nvinfo : EIATTR_KPARAM_INFO
	.align		4
.L_19:
        /*0058*/ 	.byte	0x04, 0x17
        /*005a*/ 	.short	(.L_21 - .L_20)
.L_20:
        /*005c*/ 	.word	0x00000000
        /*0060*/ 	.short	0x0000
        /*0062*/ 	.short	0x0000
        /*0064*/ 	.byte	0x00, 0xf4, 0x21, 0x00


	//----- nvinfo : EIATTR_SPARSE_MMA_MASK
	.align		4
.L_21:
        /*0068*/ 	.byte	0x03, 0x50
        /*006a*/ 	.short	0x0000


	//----- nvinfo : EIATTR_MAXREG_COUNT
	.align		4
        /*006c*/ 	.byte	0x03, 0x1b
        /*006e*/ 	.short	0x00ff


	//----- nvinfo : EIATTR_EXIT_INSTR_OFFSETS
	.align		4
        /*0070*/ 	.byte	0x04, 0x1c
        /*0072*/ 	.short	(.L_23 - .L_22)


	//   ....[0]....
.L_22:
        /*0074*/ 	.word	0x000003d0


	//   ....[1]....
        /*0078*/ 	.word	0x000003f0


	//----- nvinfo : EIATTR_REQNTID
	.align		4
.L_23:
        /*007c*/ 	.byte	0x04, 0x10
        /*007e*/ 	.short	(.L_25 - .L_24)
.L_24:
        /*0080*/ 	.word	0x00000080
        /*0084*/ 	.word	0x00000001
        /*0088*/ 	.word	0x00000001


	//----- nvinfo : EIATTR_CBANK_PARAM_SIZE
	.align		4
.L_25:
        /*008c*/ 	.byte	0x03, 0x19
        /*008e*/ 	.short	0x002c


	//----- nvinfo : EIATTR_PARAM_CBANK
	.align		4
        /*0090*/ 	.byte	0x04, 0x0a
        /*0092*/ 	.short	(.L_27 - .L_26)
	.align		4
.L_26:
        /*0094*/ 	.word	index@(.nv.constant0.triton_poi_fused__unsafe_index_add_convolution_10)
        /*0098*/ 	.short	0x0210
        /*009a*/ 	.short	0x002c


	//----- nvinfo : EIATTR_SW_WAR
	.align		4
.L_27:
        /*009c*/ 	.byte	0x04, 0x36
        /*009e*/ 	.short	(.L_29 - .L_28)
.L_28:
        /*00a0*/ 	.word	0x00000008
.L_29:


//--------------------- .nv.callgraph             --------------------------
	.section	.nv.callgraph,"",@"SHT_CUDA_CALLGRAPH"
	.align	4
	.sectionentsize	8
	.align		4
        /*0000*/ 	.word	0x00000000
	.align		4
        /*0004*/ 	.word	0xffffffff
	.align		4
        /*0008*/ 	.word	0x00000000
	.align		4
        /*000c*/ 	.word	0xfffffffe
	.align		4
        /*0010*/ 	.word	0x00000000
	.align		4
        /*0014*/ 	.word	0xfffffffd
	.align		4
        /*0018*/ 	.word	0x00000000
	.align		4
        /*001c*/ 	.word	0xfffffffc


//--------------------- .text.triton_poi_fused__unsafe_index_add_convolution_10 --------------------------
	.section	.text.triton_poi_fused__unsafe_index_add_convolution_10,"ax",@progbits
	.align	128
        .global         triton_poi_fused__unsafe_index_add_convolution_10
        .type           triton_poi_fused__unsafe_index_add_convolution_10,@function
        .size           triton_poi_fused__unsafe_index_add_convolution_10,(.L_x_1 - triton_poi_fused__unsafe_index_add_convolution_10)
        .other          triton_poi_fused__unsafe_index_add_convolution_10,@"STO_CUDA_ENTRY STV_DEFAULT"
triton_poi_fused__unsafe_index_add_convolution_10:
.text.triton_poi_fused__unsafe_index_add_convolution_10:
[----:B------:R-:W0:Y:S02]  /*0000*/  LDC R1, c[0x0][0x28] ;  /* 0x00000a00ff017b82 */ /* 0x000e240000000800 */
[----:B------:R-:W1:Y:S01]  /*0010*/  S2R R0, SR_TID.X ;  /* 0x0000000000007919 */ /* 0x000e620000002100 */
[----:B------:R-:W2:Y:S01]  /*0020*/  LDC.64 R10, c[0x0][0x210] ;  /* 0x00008400ff0a7b82 */ /* 0x000ea20000000a00 */
[----:B------:R-:W-:Y:S01]  /*0030*/  CS2R R6, SRZ ;  /* 0x0000000000067805 */ /* 0x000fe2000001ff00 */
[----:B------:R-:W-:Y:S01]  /*0040*/  ULDC.64 UR4, c[0x0][0x208] ;  /* 0x0000820000047ab9 */ /* 0x000fe20000000a00 */
[----:B------:R-:W3:Y:S01]  /*0050*/  S2R R13, SR_CTAID.X ;  /* 0x00000000000d7919 */ /* 0x000ee20000002500 */
[----:B------:R-:W-:Y:S01]  /*0060*/  ULDC.64 UR8, c[0x0][0x220] ;  /* 0x0000880000087ab9 */ /* 0x000fe20000000a00 */
[----:B------:R-:W-:Y:S01]  /*0070*/  ULDC.64 UR6, c[0x0][0x218] ;  /* 0x0000860000067ab9 */ /* 0x000fe20000000a00 */
[----:B-1----:R-:W-:-:S05]  /*0080*/  LOP3.LUT R0, R0, 0x7f, RZ, 0xc0, !PT ;  /* 0x0000007f00007812 */ /* 0x002fca00078ec0ff */
[----:B---3--:R-:W-:-:S05]  /*0090*/  IMAD R0, R13, 0x80, R0 ;  /* 0x000000800d007824 */ /* 0x008fca00078e0200 */
[----:B------:R-:W-:Y:S02]  /*00a0*/  SHF.R.S32.HI R3, RZ, 0x1f, R0 ;  /* 0x0000001fff037819 */ /* 0x000fe40000011400 */
[----:B------:R-:W-:Y:S02]  /*00b0*/  ISETP.GE.AND P0, PT, R0, 0x400, PT ;  /* 0x000004000000780c */ /* 0x000fe40003f06270 */
[----:B------:R-:W-:-:S04]  /*00c0*/  LEA.HI R3, R3, R0, RZ, 0x3 ;  /* 0x0000000003037211 */ /* 0x000fc800078f18ff */
[----:B------:R-:W-:Y:S02]  /*00d0*/  SHF.R.S32.HI R2, RZ, 0x3, R3 ;  /* 0x00000003ff027819 */ /* 0x000fe40000011403 */
[----:B------:R-:W-:Y:S02]  /*00e0*/  LOP3.LUT R3, R3, 0xfffffff8, RZ, 0xc0, !PT ;  /* 0xfffffff803037812 */ /* 0x000fe400078ec0ff */
[----:B------:R-:W-:-:S03]  /*00f0*/  LEA.HI R4, R2, R2, RZ, 0x3 ;  /* 0x0000000202047211 */ /* 0x000fc600078f18ff */
[----:B------:R-:W-:Y:S01]  /*0100*/  IMAD.IADD R3, R0, 0x1, -R3 ;  /* 0x0000000100037824 */ /* 0x000fe200078e0a03 */
[----:B------:R-:W-:-:S05]  /*0110*/  LOP3.LUT R5, R4, 0xfffffff8, RZ, 0xc0, !PT ;  /* 0xfffffff804057812 */ /* 0x000fca00078ec0ff */
[----:B------:R-:W-:Y:S01]  /*0120*/  IMAD.IADD R9, R2, 0x1, -R5 ;  /* 0x0000000102097824 */ /* 0x000fe200078e0a05 */
[----:B------:R-:W-:-:S03]  /*0130*/  CS2R R4, SRZ ;  /* 0x0000000000047805 */ /* 0x000fc6000001ff00 */
[----:B--2---:R-:W-:-:S04]  /*0140*/  IMAD.WIDE R8, R9, 0x8, R10 ;  /* 0x0000000809087825 */ /* 0x004fc800078e020a */
[----:B------:R-:W-:Y:S01]  /*0150*/  IMAD.WIDE R10, R3, 0x8, R10 ;  /* 0x00000008030a7825 */ /* 0x000fe200078e020a */
[----:B------:R-:W2:Y:S01]  /*0160*/  @!P0 LDG.E.EL.64 R4, desc[UR4][R8.64] ;  /* 0x0000000408048981 */ /* 0x000ea2000c2e1b00 */
[----:B------:R-:W-:Y:S01]  /*0170*/  SHF.R.S32.HI R13, RZ, 0x18, R13 ;  /* 0x00000018ff0d7819 */ /* 0x000fe2000001140d */
[----:B------:R-:W1:Y:S02]  /*0180*/  LDC.64 R2, c[0x0][0x228] ;  /* 0x00008a00ff027b82 */ /* 0x000e640000000a00 */
[----:B------:R3:W4:Y:S01]  /*0190*/  @!P0 LDG.E.EL.64 R6, desc[UR4][R10.64] ;  /* 0x000000040a068981 */ /* 0x000722000c2e1b00 */
[----:B------:R-:W-:-:S04]  /*01a0*/  SGXT R13, R13, 0x1 ;  /* 0x000000010d0d781a */ /* 0x000fc80000000200 */
[----:B------:R-:W-:-:S04]  /*01b0*/  LEA.HI R13, R13, R0, RZ, 0x6 ;  /* 0x000000000d0d7211 */ /* 0x000fc800078f30ff */
[----:B------:R-:W-:Y:S02]  /*01c0*/  SHF.R.S32.HI R13, RZ, 0x6, R13 ;  /* 0x00000006ff0d7819 */ /* 0x000fe4000001140d */
[----:B---3--:R-:W-:Y:S02]  /*01d0*/  CS2R R10, SRZ ;  /* 0x00000000000a7805 */ /* 0x008fe4000001ff00 */
[----:B--2---:R-:W-:Y:S02]  /*01e0*/  SHF.R.U32.HI R15, RZ, 0x1d, R5 ;  /* 0x0000001dff0f7819 */ /* 0x004fe40000011605 */
[----:B----4-:R-:W-:Y:S02]  /*01f0*/  SHF.R.U32.HI R17, RZ, 0x1d, R7 ;  /* 0x0000001dff117819 */ /* 0x010fe40000011607 */
[----:B------:R-:W-:Y:S02]  /*0200*/  LOP3.LUT R15, R15, 0x4, RZ, 0xc0, !PT ;  /* 0x000000040f0f7812 */ /* 0x000fe400078ec0ff */
[----:B------:R-:W-:-:S02]  /*0210*/  LOP3.LUT R17, R17, 0x4, RZ, 0xc0, !PT ;  /* 0x0000000411117812 */ /* 0x000fc400078ec0ff */
[----:B------:R-:W-:Y:S02]  /*0220*/  IADD3 R15, P1, R4, R15, RZ ;  /* 0x0000000f040f7210 */ /* 0x000fe40007f3e0ff */
[----:B------:R-:W-:Y:S02]  /*0230*/  IADD3 R6, P2, R6, R17, RZ ;  /* 0x0000001106067210 */ /* 0x000fe40007f5e0ff */
[----:B------:R-:W-:Y:S01]  /*0240*/  LEA.HI R4, R13, R13, RZ, 0x2 ;  /* 0x0000000d0d047211 */ /* 0x000fe200078f10ff */
[----:B------:R-:W-:Y:S01]  /*0250*/  IMAD.X R9, RZ, RZ, R5, P1 ;  /* 0x000000ffff097224 */ /* 0x000fe200008e0605 */
[----:B------:R-:W-:Y:S01]  /*0260*/  LEA R6, P1, R15, R6, 0x2 ;  /* 0x000000060f067211 */ /* 0x000fe200078210ff */
[----:B------:R-:W-:Y:S01]  /*0270*/  IMAD.X R8, RZ, RZ, R7, P2 ;  /* 0x000000ffff087224 */ /* 0x000fe200010e0607 */
[----:B------:R-:W-:Y:S01]  /*0280*/  LOP3.LUT R4, R4, 0xfffffffc, RZ, 0xc0, !PT ;  /* 0xfffffffc04047812 */ /* 0x000fe200078ec0ff */
[----:B------:R-:W-:-:S03]  /*0290*/  IMAD.SHL.U32 R5, R13, 0x10, RZ ;  /* 0x000000100d057824 */ /* 0x000fc600078e00ff */
[----:B------:R-:W-:Y:S01]  /*02a0*/  LEA.HI.X R8, R15, R8, R9, 0x2, P1 ;  /* 0x000000080f087211 */ /* 0x000fe200008f1409 */
[----:B------:R-:W-:Y:S01]  /*02b0*/  IMAD.IADD R13, R13, 0x1, -R4 ;  /* 0x000000010d0d7824 */ /* 0x000fe200078e0a04 */
[----:B------:R-:W-:-:S03]  /*02c0*/  IADD3 R6, P1, R5, R6, RZ ;  /* 0x0000000605067210 */ /* 0x000fc60007f3e0ff */
[----:B-1----:R-:W-:Y:S01]  /*02d0*/  IMAD.WIDE R2, R13, 0x4, R2 ;  /* 0x000000040d027825 */ /* 0x002fe200078e0202 */
[----:B------:R-:W-:-:S03]  /*02e0*/  LEA.HI.X.SX32 R5, R5, R8, 0x1, P1 ;  /* 0x0000000805057211 */ /* 0x000fc600008f0eff */
[C---:B------:R-:W-:Y:S01]  /*02f0*/  IMAD.SHL.U32 R7, R6.reuse, 0x4, RZ ;  /* 0x0000000406077824 */ /* 0x040fe200078e00ff */
[----:B------:R-:W-:Y:S01]  /*0300*/  SHF.L.U64.HI R5, R6, 0x2, R5 ;  /* 0x0000000206057819 */ /* 0x000fe20000010205 */
[----:B------:R-:W-:Y:S01]  /*0310*/  IMAD.MOV.U32 R13, RZ, RZ, RZ ;  /* 0x000000ffff0d7224 */ /* 0x000fe200078e00ff */
[----:B------:R-:W2:Y:S02]  /*0320*/  @!P0 LDG.E.EL R10, desc[UR4][R2.64] ;  /* 0x00000004020a8981 */ /* 0x000ea4000c2e1900 */
[----:B------:R-:W-:Y:S02]  /*0330*/  IADD3 R8, P2, R7, UR8, RZ ;  /* 0x0000000807087c10 */ /* 0x000fe4000ff5e0ff */
[----:B------:R-:W-:Y:S02]  /*0340*/  IADD3 R6, P1, R7, UR6, RZ ;  /* 0x0000000607067c10 */ /* 0x000fe4000ff3e0ff */
[----:B------:R-:W-:Y:S02]  /*0350*/  IADD3.X R9, R5, UR9, RZ, P2, !PT ;  /* 0x0000000905097c10 */ /* 0x000fe400097fe4ff */
[----:B------:R-:W-:-:S02]  /*0360*/  IADD3.X R7, R5, UR7, RZ, P1, !PT ;  /* 0x0000000705077c10 */ /* 0x000fc40008ffe4ff */
[----:B------:R-:W1:Y:S01]  /*0370*/  LDC.64 R4, c[0x0][0x230] ;  /* 0x00008c00ff047b82 */ /* 0x000e620000000a00 */
[----:B------:R-:W2:Y:S04]  /*0380*/  @!P0 LDG.E.EL R13, desc[UR4][R8.64] ;  /* 0x00000004080d8981 */ /* 0x000ea8000c2e1900 */
[----:B------:R-:W3:Y:S01]  /*0390*/  @!P0 LDG.E.EL R11, desc[UR4][R6.64] ;  /* 0x00000004060b8981 */ /* 0x000ee2000c2e1900 */
[----:B-1----:R-:W-:-:S04]  /*03a0*/  IMAD.WIDE R4, R0, 0x4, R4 ;  /* 0x0000000400047825 */ /* 0x002fc800078e0204 */
[----:B--2---:R-:W-:-:S04]  /*03b0*/  FADD R10, R13, R10 ;  /* 0x0000000a0d0a7221 */ /* 0x004fc80000000000 */
[----:B---3--:R-:W-:Y:S01]  /*03c0*/  FADD R11, R10, R11 ;  /* 0x0000000b0a0b7221 */ /* 0x008fe20000000000 */
[----:B------:R-:W-:Y:S06]  /*03d0*/  @P0 EXIT ;  /* 0x000000000000094d */ /* 0x000fec0003800000 */
[----:B------:R-:W-:Y:S01]  /*03e0*/  STG.E desc[UR4][R4.64], R11 ;  /* 0x0000000b04007986 */ /* 0x000fe2000c101904 */
[----:B------:R-:W-:Y:S05]  /*03f0*/  EXIT ;  /* 0x000000000000794d */ /* 0x000fea0003800000 */
.L_x_0:
[----:B------:R-:W-:-:S00]  /*0400*/  BRA `(.L_x_0) ;  /* 0xfffffffc00fc7947 */ /* 0x000fc0000383ffff */
[----:B------:R-:W-:-:S00]  /*0410*/  NOP ;  /* 0x0000000000007918 */ /* 0x000fc00000000000 */
        /* <DEDUP_REMOVED lines=14> */
.L_x_1:


//--------------------- .nv.constant0.triton_poi_fused__unsafe_index_add_convolution_10 --------------------------
	.section	.nv.constant0.triton_poi_fused__unsafe_index_add_convolution_10,"a",@progbits
	.sectionflags	@""
	.align	4
.nv.constant0.triton_poi_fused__unsafe_index_add_convolution_10:
	.zero		572
